//
// Generated by NVIDIA NVVM Compiler
//
// Compiler Build ID: CL-36424714
// Cuda compilation tools, release 13.0, V13.0.88
// Based on NVVM 20.0.0
//

.version 9.0
.target sm_100
.address_size 64

	// .globl	_ZN3cub18CUB_300001_SM_10006detail11EmptyKernelIvEEvv
.global .align 1 .b8 _ZN41_INTERNAL_0d5ed7dc_4_k_cu_46c511d9_2121324cuda3std3__45__cpo5beginE[1];
.global .align 1 .b8 _ZN41_INTERNAL_0d5ed7dc_4_k_cu_46c511d9_2121324cuda3std3__45__cpo3endE[1];
.global .align 1 .b8 _ZN41_INTERNAL_0d5ed7dc_4_k_cu_46c511d9_2121324cuda3std3__45__cpo6cbeginE[1];
.global .align 1 .b8 _ZN41_INTERNAL_0d5ed7dc_4_k_cu_46c511d9_2121324cuda3std3__45__cpo4cendE[1];
.global .align 1 .b8 _ZN41_INTERNAL_0d5ed7dc_4_k_cu_46c511d9_2121324cuda3std3__45__cpo6rbeginE[1];
.global .align 1 .b8 _ZN41_INTERNAL_0d5ed7dc_4_k_cu_46c511d9_2121324cuda3std3__45__cpo4rendE[1];
.global .align 1 .b8 _ZN41_INTERNAL_0d5ed7dc_4_k_cu_46c511d9_2121324cuda3std3__45__cpo7crbeginE[1];
.global .align 1 .b8 _ZN41_INTERNAL_0d5ed7dc_4_k_cu_46c511d9_2121324cuda3std3__45__cpo5crendE[1];
.global .align 1 .b8 _ZN41_INTERNAL_0d5ed7dc_4_k_cu_46c511d9_2121324cuda3std3__443_GLOBAL__N__0d5ed7dc_4_k_cu_46c511d9_2121326ignoreE[1];
.global .align 1 .b8 _ZN41_INTERNAL_0d5ed7dc_4_k_cu_46c511d9_2121324cuda3std3__419piecewise_constructE[1];
.global .align 1 .b8 _ZN41_INTERNAL_0d5ed7dc_4_k_cu_46c511d9_2121324cuda3std3__48in_placeE[1];
.global .align 1 .b8 _ZN41_INTERNAL_0d5ed7dc_4_k_cu_46c511d9_2121324cuda3std3__420unreachable_sentinelE[1];
.global .align 1 .b8 _ZN41_INTERNAL_0d5ed7dc_4_k_cu_46c511d9_2121324cuda3std3__47nulloptE[1];
.global .align 1 .b8 _ZN41_INTERNAL_0d5ed7dc_4_k_cu_46c511d9_2121324cuda3std3__48unexpectE[1];
.global .align 1 .b8 _ZN41_INTERNAL_0d5ed7dc_4_k_cu_46c511d9_2121324cuda3std6ranges3__45__cpo4swapE[1];
.global .align 1 .b8 _ZN41_INTERNAL_0d5ed7dc_4_k_cu_46c511d9_2121324cuda3std6ranges3__45__cpo9iter_moveE[1];
.global .align 1 .b8 _ZN41_INTERNAL_0d5ed7dc_4_k_cu_46c511d9_2121324cuda3std6ranges3__45__cpo5beginE[1];
.global .align 1 .b8 _ZN41_INTERNAL_0d5ed7dc_4_k_cu_46c511d9_2121324cuda3std6ranges3__45__cpo3endE[1];
.global .align 1 .b8 _ZN41_INTERNAL_0d5ed7dc_4_k_cu_46c511d9_2121324cuda3std6ranges3__45__cpo6cbeginE[1];
.global .align 1 .b8 _ZN41_INTERNAL_0d5ed7dc_4_k_cu_46c511d9_2121324cuda3std6ranges3__45__cpo4cendE[1];
.global .align 1 .b8 _ZN41_INTERNAL_0d5ed7dc_4_k_cu_46c511d9_2121324cuda3std6ranges3__45__cpo7advanceE[1];
.global .align 1 .b8 _ZN41_INTERNAL_0d5ed7dc_4_k_cu_46c511d9_2121324cuda3std6ranges3__45__cpo9iter_swapE[1];
.global .align 1 .b8 _ZN41_INTERNAL_0d5ed7dc_4_k_cu_46c511d9_2121324cuda3std6ranges3__45__cpo4nextE[1];
.global .align 1 .b8 _ZN41_INTERNAL_0d5ed7dc_4_k_cu_46c511d9_2121324cuda3std6ranges3__45__cpo4prevE[1];
.global .align 1 .b8 _ZN41_INTERNAL_0d5ed7dc_4_k_cu_46c511d9_2121324cuda3std6ranges3__45__cpo4dataE[1];
.global .align 1 .b8 _ZN41_INTERNAL_0d5ed7dc_4_k_cu_46c511d9_2121324cuda3std6ranges3__45__cpo5cdataE[1];
.global .align 1 .b8 _ZN41_INTERNAL_0d5ed7dc_4_k_cu_46c511d9_2121324cuda3std6ranges3__45__cpo4sizeE[1];
.global .align 1 .b8 _ZN41_INTERNAL_0d5ed7dc_4_k_cu_46c511d9_2121324cuda3std6ranges3__45__cpo5ssizeE[1];
.global .align 1 .b8 _ZN41_INTERNAL_0d5ed7dc_4_k_cu_46c511d9_2121324cuda3std6ranges3__45__cpo8distanceE[1];
.global .align 1 .b8 _ZN41_INTERNAL_0d5ed7dc_4_k_cu_46c511d9_2121326thrust24THRUST_300001_SM_1000_NS8cuda_cub3parE[1];
.global .align 1 .b8 _ZN41_INTERNAL_0d5ed7dc_4_k_cu_46c511d9_2121326thrust24THRUST_300001_SM_1000_NS8cuda_cub10par_nosyncE[1];
.global .align 1 .b8 _ZN41_INTERNAL_0d5ed7dc_4_k_cu_46c511d9_2121326thrust24THRUST_300001_SM_1000_NS6system6detail10sequential3seqE[1];
.global .align 1 .b8 _ZN41_INTERNAL_0d5ed7dc_4_k_cu_46c511d9_2121326thrust24THRUST_300001_SM_1000_NS12placeholders2_1E[1];
.global .align 1 .b8 _ZN41_INTERNAL_0d5ed7dc_4_k_cu_46c511d9_2121326thrust24THRUST_300001_SM_1000_NS12placeholders2_2E[1];
.global .align 1 .b8 _ZN41_INTERNAL_0d5ed7dc_4_k_cu_46c511d9_2121326thrust24THRUST_300001_SM_1000_NS12placeholders2_3E[1];
.global .align 1 .b8 _ZN41_INTERNAL_0d5ed7dc_4_k_cu_46c511d9_2121326thrust24THRUST_300001_SM_1000_NS12placeholders2_4E[1];
.global .align 1 .b8 _ZN41_INTERNAL_0d5ed7dc_4_k_cu_46c511d9_2121326thrust24THRUST_300001_SM_1000_NS12placeholders2_5E[1];
.global .align 1 .b8 _ZN41_INTERNAL_0d5ed7dc_4_k_cu_46c511d9_2121326thrust24THRUST_300001_SM_1000_NS12placeholders2_6E[1];
.global .align 1 .b8 _ZN41_INTERNAL_0d5ed7dc_4_k_cu_46c511d9_2121326thrust24THRUST_300001_SM_1000_NS12placeholders2_7E[1];
.global .align 1 .b8 _ZN41_INTERNAL_0d5ed7dc_4_k_cu_46c511d9_2121326thrust24THRUST_300001_SM_1000_NS12placeholders2_8E[1];
.global .align 1 .b8 _ZN41_INTERNAL_0d5ed7dc_4_k_cu_46c511d9_2121326thrust24THRUST_300001_SM_1000_NS12placeholders2_9E[1];
.global .align 1 .b8 _ZN41_INTERNAL_0d5ed7dc_4_k_cu_46c511d9_2121326thrust24THRUST_300001_SM_1000_NS12placeholders3_10E[1];
.global .align 1 .b8 _ZN41_INTERNAL_0d5ed7dc_4_k_cu_46c511d9_2121326thrust24THRUST_300001_SM_1000_NS3seqE[1];

.visible .entry _ZN3cub18CUB_300001_SM_10006detail11EmptyKernelIvEEvv()
{


	ret;

}


// ===== COMPILED SASS (sm_100) =====

	.target	sm_100

	.elftype	@"ET_EXEC"


//--------------------- .note.nv.tkinfo           --------------------------
	.section	.note.nv.tkinfo,"",@"SHT_NOTE"
	.sectionflags	@"SHF_NOTE_NV_TKINFO"
	.tkinfo
        /*0018*/ 	.word	0x00000002
        /*0030*/ 	.string	""
        /*0030*/ 	.string	"ptxas"
        /*0030*/ 	.string	"Cuda compilation tools, release 13.0, V13.0.88"
        /*0030*/ 	.string	"Build cuda_13.0.r13.0/compiler.36424714_0"
        /*0030*/ 	.string	"-arch sm_100 -m 64 "



//--------------------- .note.nv.cuinfo           --------------------------
	.section	.note.nv.cuinfo,"",@"SHT_NOTE"
	.sectionflags	@"SHF_NOTE_NV_CUINFO"
        /*0018*/ 	.short	0x0002
        /*001a*/ 	.short	0x0064
        /*001c*/ 	.short	0x0082
	.zero		2


//--------------------- .nv.info                  --------------------------
	.section	.nv.info,"",@"SHT_CUDA_INFO"
	.align	4


	//----- nvinfo : EIATTR_REGCOUNT
	.align		4
        /*0000*/ 	.byte	0x04, 0x2f
        /*0002*/ 	.short	(.L_44 - .L_43)
	.align		4
.L_43:
        /*0004*/ 	.word	index@(_ZN3cub18CUB_300001_SM_10006detail11EmptyKernelIvEEvv)
        /*0008*/ 	.word	0x00000004


	//----- nvinfo : EIATTR_FRAME_SIZE
	.align		4
.L_44:
        /*000c*/ 	.byte	0x04, 0x11
        /*000e*/ 	.short	(.L_46 - .L_45)
	.align		4
.L_45:
        /*0010*/ 	.word	index@(_ZN3cub18CUB_300001_SM_10006detail11EmptyKernelIvEEvv)
        /*0014*/ 	.word	0x00000000


	//----- nvinfo : EIATTR_MIN_STACK_SIZE
	.align		4
.L_46:
        /*0018*/ 	.byte	0x04, 0x12
        /*001a*/ 	.short	(.L_48 - .L_47)
	.align		4
.L_47:
        /*001c*/ 	.word	index@(_ZN3cub18CUB_300001_SM_10006detail11EmptyKernelIvEEvv)
        /*0020*/ 	.word	0x00000000
.L_48:


//--------------------- .nv.compat                --------------------------
	.section	.nv.compat,"",@"SHT_CUDA_COMPAT_INFO"
	.align	4
        /*0000*/ 	.byte	0x02, 0x09, 0x00, 0x00, 0x02, 0x02, 0x01, 0x00, 0x02, 0x05, 0x05, 0x00, 0x03, 0x07, 0x01, 0x01
        /*0010*/ 	.byte	0x02, 0x03, 0x00, 0x00, 0x02, 0x06, 0x01, 0x00, 0x04, 0x0b, 0x08, 0x00, 0x09, 0x00, 0x00, 0x00
        /*0020*/ 	.byte	0x00, 0x00, 0x00, 0x00


//--------------------- .nv.info._ZN3cub18CUB_300001_SM_10006detail11EmptyKernelIvEEvv --------------------------
	.section	.nv.info._ZN3cub18CUB_300001_SM_10006detail11EmptyKernelIvEEvv,"",@"SHT_CUDA_INFO"
	.sectionflags	@""
	.align	4


	//----- nvinfo : EIATTR_CUDA_API_VERSION
	.align		4
        /*0000*/ 	.byte	0x04, 0x37
        /*0002*/ 	.short	(.L_50 - .L_49)
.L_49:
        /*0004*/ 	.word	0x00000082


	//----- nvinfo : EIATTR_SPARSE_MMA_MASK
	.align		4
.L_50:
        /*0008*/ 	.byte	0x03, 0x50
        /*000a*/ 	.short	0x0000


	//----- nvinfo : EIATTR_MAXREG_COUNT
	.align		4
        /*000c*/ 	.byte	0x03, 0x1b
        /*000e*/ 	.short	0x00ff


	//----- nvinfo : EIATTR_MERCURY_ISA_VERSION
	.align		4
        /*0010*/ 	.byte	0x03, 0x5f
        /*0012*/ 	.short	0x0101


	//----- nvinfo : EIATTR_VRC_CTA_INIT_COUNT
	.align		4
        /*0014*/ 	.byte	0x02, 0x4a
	.zero		1
	.zero		1


	//----- nvinfo : EIATTR_EXIT_INSTR_OFFSETS
	.align		4
        /*0018*/ 	.byte	0x04, 0x1c
        /*001a*/ 	.short	(.L_52 - .L_51)


	//   ....[0]....
.L_51:
        /*001c*/ 	.word	0x00000010


	//----- nvinfo : EIATTR_SW_WAR
	.align		4
.L_52:
        /*0020*/ 	.byte	0x04, 0x36
        /*0022*/ 	.short	(.L_54 - .L_53)
.L_53:
        /*0024*/ 	.word	0x00000008
.L_54:


//--------------------- .nv.callgraph             --------------------------
	.section	.nv.callgraph,"",@"SHT_CUDA_CALLGRAPH"
	.align	4
	.sectionentsize	8
	.align		4
        /*0000*/ 	.word	0x00000000
	.align		4
        /*0004*/ 	.word	0xffffffff
	.align		4
        /*0008*/ 	.word	0x00000000
	.align		4
        /*000c*/ 	.word	0xfffffffe
	.align		4
        /*0010*/ 	.word	0x00000000
	.align		4
        /*0014*/ 	.word	0xfffffffd
	.align		4
        /*0018*/ 	.word	0x00000000
	.align		4
        /*001c*/ 	.word	0xfffffffc


//--------------------- .nv.constant4             --------------------------
	.section	.nv.constant4,"a",@progbits
	.align	8
	.align		8
.nv.constant4:
        /*0000*/ 	.dword	_ZN41_INTERNAL_0d5ed7dc_4_k_cu_46c511d9_2124454cuda3std3__45__cpo5beginE
	.align		8
        /*0008*/ 	.dword	_ZN41_INTERNAL_0d5ed7dc_4_k_cu_46c511d9_2124454cuda3std3__45__cpo3endE
	.align		8
        /*0010*/ 	.dword	_ZN41_INTERNAL_0d5ed7dc_4_k_cu_46c511d9_2124454cuda3std3__45__cpo6cbeginE
	.align		8
        /*0018*/ 	.dword	_ZN41_INTERNAL_0d5ed7dc_4_k_cu_46c511d9_2124454cuda3std3__45__cpo4cendE
	.align		8
        /*0020*/ 	.dword	_ZN41_INTERNAL_0d5ed7dc_4_k_cu_46c511d9_2124454cuda3std3__45__cpo6rbeginE
	.align		8
        /*0028*/ 	.dword	_ZN41_INTERNAL_0d5ed7dc_4_k_cu_46c511d9_2124454cuda3std3__45__cpo4rendE
	.align		8
        /*0030*/ 	.dword	_ZN41_INTERNAL_0d5ed7dc_4_k_cu_46c511d9_2124454cuda3std3__45__cpo7crbeginE
	.align		8
        /*0038*/ 	.dword	_ZN41_INTERNAL_0d5ed7dc_4_k_cu_46c511d9_2124454cuda3std3__45__cpo5crendE
	.align		8
        /*0040*/ 	.dword	_ZN41_INTERNAL_0d5ed7dc_4_k_cu_46c511d9_2124454cuda3std3__443_GLOBAL__N__0d5ed7dc_4_k_cu_46c511d9_2124456ignoreE
	.align		8
        /*0048*/ 	.dword	_ZN41_INTERNAL_0d5ed7dc_4_k_cu_46c511d9_2124454cuda3std3__419piecewise_constructE
	.align		8
        /*0050*/ 	.dword	_ZN41_INTERNAL_0d5ed7dc_4_k_cu_46c511d9_2124454cuda3std3__48in_placeE
	.align		8
        /*0058*/ 	.dword	_ZN41_INTERNAL_0d5ed7dc_4_k_cu_46c511d9_2124454cuda3std3__420unreachable_sentinelE
	.align		8
        /*0060*/ 	.dword	_ZN41_INTERNAL_0d5ed7dc_4_k_cu_46c511d9_2124454cuda3std3__47nulloptE
	.align		8
        /*0068*/ 	.dword	_ZN41_INTERNAL_0d5ed7dc_4_k_cu_46c511d9_2124454cuda3std3__48unexpectE
	.align		8
        /*0070*/ 	.dword	_ZN41_INTERNAL_0d5ed7dc_4_k_cu_46c511d9_2124454cuda3std6ranges3__45__cpo4swapE
	.align		8
        /*0078*/ 	.dword	_ZN41_INTERNAL_0d5ed7dc_4_k_cu_46c511d9_2124454cuda3std6ranges3__45__cpo9iter_moveE
	.align		8
        /*0080*/ 	.dword	_ZN41_INTERNAL_0d5ed7dc_4_k_cu_46c511d9_2124454cuda3std6ranges3__45__cpo5beginE
	.align		8
        /*0088*/ 	.dword	_ZN41_INTERNAL_0d5ed7dc_4_k_cu_46c511d9_2124454cuda3std6ranges3__45__cpo3endE
	.align		8
        /*0090*/ 	.dword	_ZN41_INTERNAL_0d5ed7dc_4_k_cu_46c511d9_2124454cuda3std6ranges3__45__cpo6cbeginE
	.align		8
        /*0098*/ 	.dword	_ZN41_INTERNAL_0d5ed7dc_4_k_cu_46c511d9_2124454cuda3std6ranges3__45__cpo4cendE
	.align		8
        /*00a0*/ 	.dword	_ZN41_INTERNAL_0d5ed7dc_4_k_cu_46c511d9_2124454cuda3std6ranges3__45__cpo7advanceE
	.align		8
        /*00a8*/ 	.dword	_ZN41_INTERNAL_0d5ed7dc_4_k_cu_46c511d9_2124454cuda3std6ranges3__45__cpo9iter_swapE
	.align		8
        /*00b0*/ 	.dword	_ZN41_INTERNAL_0d5ed7dc_4_k_cu_46c511d9_2124454cuda3std6ranges3__45__cpo4nextE
	.align		8
        /*00b8*/ 	.dword	_ZN41_INTERNAL_0d5ed7dc_4_k_cu_46c511d9_2124454cuda3std6ranges3__45__cpo4prevE
	.align		8
        /*00c0*/ 	.dword	_ZN41_INTERNAL_0d5ed7dc_4_k_cu_46c511d9_2124454cuda3std6ranges3__45__cpo4dataE
	.align		8
        /*00c8*/ 	.dword	_ZN41_INTERNAL_0d5ed7dc_4_k_cu_46c511d9_2124454cuda3std6ranges3__45__cpo5cdataE
	.align		8
        /*00d0*/ 	.dword	_ZN41_INTERNAL_0d5ed7dc_4_k_cu_46c511d9_2124454cuda3std6ranges3__45__cpo4sizeE
	.align		8
        /*00d8*/ 	.dword	_ZN41_INTERNAL_0d5ed7dc_4_k_cu_46c511d9_2124454cuda3std6ranges3__45__cpo5ssizeE
	.align		8
        /*00e0*/ 	.dword	_ZN41_INTERNAL_0d5ed7dc_4_k_cu_46c511d9_2124454cuda3std6ranges3__45__cpo8distanceE
	.align		8
        /*00e8*/ 	.dword	_ZN41_INTERNAL_0d5ed7dc_4_k_cu_46c511d9_2124456thrust24THRUST_300001_SM_1000_NS8cuda_cub3parE
	.align		8
        /*00f0*/ 	.dword	_ZN41_INTERNAL_0d5ed7dc_4_k_cu_46c511d9_2124456thrust24THRUST_300001_SM_1000_NS8cuda_cub10par_nosyncE
	.align		8
        /*00f8*/ 	.dword	_ZN41_INTERNAL_0d5ed7dc_4_k_cu_46c511d9_2124456thrust24THRUST_300001_SM_1000_NS6system6detail10sequential3seqE
	.align		8
        /*0100*/ 	.dword	_ZN41_INTERNAL_0d5ed7dc_4_k_cu_46c511d9_2124456thrust24THRUST_300001_SM_1000_NS12placeholders2_1E
	.align		8
        /*0108*/ 	.dword	_ZN41_INTERNAL_0d5ed7dc_4_k_cu_46c511d9_2124456thrust24THRUST_300001_SM_1000_NS12placeholders2_2E
	.align		8
        /*0110*/ 	.dword	_ZN41_INTERNAL_0d5ed7dc_4_k_cu_46c511d9_2124456thrust24THRUST_300001_SM_1000_NS12placeholders2_3E
	.align		8
        /*0118*/ 	.dword	_ZN41_INTERNAL_0d5ed7dc_4_k_cu_46c511d9_2124456thrust24THRUST_300001_SM_1000_NS12placeholders2_4E
	.align		8
        /*0120*/ 	.dword	_ZN41_INTERNAL_0d5ed7dc_4_k_cu_46c511d9_2124456thrust24THRUST_300001_SM_1000_NS12placeholders2_5E
	.align		8
        /*0128*/ 	.dword	_ZN41_INTERNAL_0d5ed7dc_4_k_cu_46c511d9_2124456thrust24THRUST_300001_SM_1000_NS12placeholders2_6E
	.align		8
        /*0130*/ 	.dword	_ZN41_INTERNAL_0d5ed7dc_4_k_cu_46c511d9_2124456thrust24THRUST_300001_SM_1000_NS12placeholders2_7E
	.align		8
        /*0138*/ 	.dword	_ZN41_INTERNAL_0d5ed7dc_4_k_cu_46c511d9_2124456thrust24THRUST_300001_SM_1000_NS12placeholders2_8E
	.align		8
        /*0140*/ 	.dword	_ZN41_INTERNAL_0d5ed7dc_4_k_cu_46c511d9_2124456thrust24THRUST_300001_SM_1000_NS12placeholders2_9E
	.align		8
        /*0148*/ 	.dword	_ZN41_INTERNAL_0d5ed7dc_4_k_cu_46c511d9_2124456thrust24THRUST_300001_SM_1000_NS12placeholders3_10E
	.align		8
        /*0150*/ 	.dword	_ZN41_INTERNAL_0d5ed7dc_4_k_cu_46c511d9_2124456thrust24THRUST_300001_SM_1000_NS3seqE


//--------------------- .text._ZN3cub18CUB_300001_SM_10006detail11EmptyKernelIvEEvv --------------------------
	.section	.text._ZN3cub18CUB_300001_SM_10006detail11EmptyKernelIvEEvv,"ax",@progbits
	.align	128
        .global         _ZN3cub18CUB_300001_SM_10006detail11EmptyKernelIvEEvv
        .type           _ZN3cub18CUB_300001_SM_10006detail11EmptyKernelIvEEvv,@function
        .size           _ZN3cub18CUB_300001_SM_10006detail11EmptyKernelIvEEvv,(.L_x_1 - _ZN3cub18CUB_300001_SM_10006detail11EmptyKernelIvEEvv)
        .other          _ZN3cub18CUB_300001_SM_10006detail11EmptyKernelIvEEvv,@"STO_CUDA_ENTRY STV_DEFAULT"
_ZN3cub18CUB_300001_SM_10006detail11EmptyKernelIvEEvv:
.text._ZN3cub18CUB_300001_SM_10006detail11EmptyKernelIvEEvv:
[----:B------:R-:W-:Y:S01]  /*0000*/  LDC R1, c[0x0][0x37c] ;  /* 0x0000df00ff017b82 */ /* 0x000fe20000000800 */
[----:B------:R-:W-:Y:S05]  /*0010*/  EXIT ;  /* 0x000000000000794d */ /* 0x000fea0003800000 */
.L_x_0:
[----:B------:R-:W-:-:S00]  /*0020*/  BRA `(.L_x_0) ;  /* 0xfffffffc00fc7947 */ /* 0x000fc0000383ffff */
[----:B------:R-:W-:-:S00]  /*0030*/  NOP ;  /* 0x0000000000007918 */ /* 0x000fc00000000000 */
        /* <DEDUP_REMOVED lines=12> */
.L_x_1:


//--------------------- .nv.shared.reserved.0     --------------------------
	.section	.nv.shared.reserved.0,"aw",@nobits
	.weak		__nv_reservedSMEM_offset_0_alias
	.size		__nv_reservedSMEM_offset_0_alias, 0, 64
	.other		__nv_reservedSMEM_offset_0_alias,@"STO_CUDA_RESERVED_SHARED STV_DEFAULT"
__nv_reservedSMEM_offset_0_alias:
	.zero		0
	.zero		64


//--------------------- .nv.global                --------------------------
	.section	.nv.global,"aw",@nobits
.nv.global:
	.type		_ZN41_INTERNAL_0d5ed7dc_4_k_cu_46c511d9_2124456thrust24THRUST_300001_SM_1000_NS3seqE,@object
	.size		_ZN41_INTERNAL_0d5ed7dc_4_k_cu_46c511d9_2124456thrust24THRUST_300001_SM_1000_NS3seqE,(_ZN41_INTERNAL_0d5ed7dc_4_k_cu_46c511d9_2124454cuda3std3__48in_placeE - _ZN41_INTERNAL_0d5ed7dc_4_k_cu_46c511d9_2124456thrust24THRUST_300001_SM_1000_NS3seqE)
_ZN41_INTERNAL_0d5ed7dc_4_k_cu_46c511d9_2124456thrust24THRUST_300001_SM_1000_NS3seqE:
	.zero		1
	.type		_ZN41_INTERNAL_0d5ed7dc_4_k_cu_46c511d9_2124454cuda3std3__48in_placeE,@object
	.size		_ZN41_INTERNAL_0d5ed7dc_4_k_cu_46c511d9_2124454cuda3std3__48in_placeE,(_ZN41_INTERNAL_0d5ed7dc_4_k_cu_46c511d9_2124454cuda3std6ranges3__45__cpo4sizeE - _ZN41_INTERNAL_0d5ed7dc_4_k_cu_46c511d9_2124454cuda3std3__48in_placeE)
_ZN41_INTERNAL_0d5ed7dc_4_k_cu_46c511d9_2124454cuda3std3__48in_placeE:
	.zero		1
	.type		_ZN41_INTERNAL_0d5ed7dc_4_k_cu_46c511d9_2124454cuda3std6ranges3__45__cpo4sizeE,@object
	.size		_ZN41_INTERNAL_0d5ed7dc_4_k_cu_46c511d9_2124454cuda3std6ranges3__45__cpo4sizeE,(_ZN41_INTERNAL_0d5ed7dc_4_k_cu_46c511d9_2124456thrust24THRUST_300001_SM_1000_NS12placeholders2_3E - _ZN41_INTERNAL_0d5ed7dc_4_k_cu_46c511d9_2124454cuda3std6ranges3__45__cpo4sizeE)
_ZN41_INTERNAL_0d5ed7dc_4_k_cu_46c511d9_2124454cuda3std6ranges3__45__cpo4sizeE:
	.zero		1
	.type		_ZN41_INTERNAL_0d5ed7dc_4_k_cu_46c511d9_2124456thrust24THRUST_300001_SM_1000_NS12placeholders2_3E,@object
	.size		_ZN41_INTERNAL_0d5ed7dc_4_k_cu_46c511d9_2124456thrust24THRUST_300001_SM_1000_NS12placeholders2_3E,(_ZN41_INTERNAL_0d5ed7dc_4_k_cu_46c511d9_2124454cuda3std3__45__cpo6cbeginE - _ZN41_INTERNAL_0d5ed7dc_4_k_cu_46c511d9_2124456thrust24THRUST_300001_SM_1000_NS12placeholders2_3E)
_ZN41_INTERNAL_0d5ed7dc_4_k_cu_46c511d9_2124456thrust24THRUST_300001_SM_1000_NS12placeholders2_3E:
	.zero		1
	.type		_ZN41_INTERNAL_0d5ed7dc_4_k_cu_46c511d9_2124454cuda3std3__45__cpo6cbeginE,@object
	.size		_ZN41_INTERNAL_0d5ed7dc_4_k_cu_46c511d9_2124454cuda3std3__45__cpo6cbeginE,(_ZN41_INTERNAL_0d5ed7dc_4_k_cu_46c511d9_2124454cuda3std6ranges3__45__cpo6cbeginE - _ZN41_INTERNAL_0d5ed7dc_4_k_cu_46c511d9_2124454cuda3std3__45__cpo6cbeginE)
_ZN41_INTERNAL_0d5ed7dc_4_k_cu_46c511d9_2124454cuda3std3__45__cpo6cbeginE:
	.zero		1
	.type		_ZN41_INTERNAL_0d5ed7dc_4_k_cu_46c511d9_2124454cuda3std6ranges3__45__cpo6cbeginE,@object
	.size		_ZN41_INTERNAL_0d5ed7dc_4_k_cu_46c511d9_2124454cuda3std6ranges3__45__cpo6cbeginE,(_ZN41_INTERNAL_0d5ed7dc_4_k_cu_46c511d9_2124456thrust24THRUST_300001_SM_1000_NS12placeholders2_7E - _ZN41_INTERNAL_0d5ed7dc_4_k_cu_46c511d9_2124454cuda3std6ranges3__45__cpo6cbeginE)
_ZN41_INTERNAL_0d5ed7dc_4_k_cu_46c511d9_2124454cuda3std6ranges3__45__cpo6cbeginE:
	.zero		1
	.type		_ZN41_INTERNAL_0d5ed7dc_4_k_cu_46c511d9_2124456thrust24THRUST_300001_SM_1000_NS12placeholders2_7E,@object
	.size		_ZN41_INTERNAL_0d5ed7dc_4_k_cu_46c511d9_2124456thrust24THRUST_300001_SM_1000_NS12placeholders2_7E,(_ZN41_INTERNAL_0d5ed7dc_4_k_cu_46c511d9_2124454cuda3std3__45__cpo7crbeginE - _ZN41_INTERNAL_0d5ed7dc_4_k_cu_46c511d9_2124456thrust24THRUST_300001_SM_1000_NS12placeholders2_7E)
_ZN41_INTERNAL_0d5ed7dc_4_k_cu_46c511d9_2124456thrust24THRUST_300001_SM_1000_NS12placeholders2_7E:
	.zero		1
	.type		_ZN41_INTERNAL_0d5ed7dc_4_k_cu_46c511d9_2124454cuda3std3__45__cpo7crbeginE,@object
	.size		_ZN41_INTERNAL_0d5ed7dc_4_k_cu_46c511d9_2124454cuda3std3__45__cpo7crbeginE,(_ZN41_INTERNAL_0d5ed7dc_4_k_cu_46c511d9_2124454cuda3std6ranges3__45__cpo4nextE - _ZN41_INTERNAL_0d5ed7dc_4_k_cu_46c511d9_2124454cuda3std3__45__cpo7crbeginE)
_ZN41_INTERNAL_0d5ed7dc_4_k_cu_46c511d9_2124454cuda3std3__45__cpo7crbeginE:
	.zero		1
	.type		_ZN41_INTERNAL_0d5ed7dc_4_k_cu_46c511d9_2124454cuda3std6ranges3__45__cpo4nextE,@object
	.size		_ZN41_INTERNAL_0d5ed7dc_4_k_cu_46c511d9_2124454cuda3std6ranges3__45__cpo4nextE,(_ZN41_INTERNAL_0d5ed7dc_4_k_cu_46c511d9_2124454cuda3std6ranges3__45__cpo4swapE - _ZN41_INTERNAL_0d5ed7dc_4_k_cu_46c511d9_2124454cuda3std6ranges3__45__cpo4nextE)
_ZN41_INTERNAL_0d5ed7dc_4_k_cu_46c511d9_2124454cuda3std6ranges3__45__cpo4nextE:
	.zero		1
	.type		_ZN41_INTERNAL_0d5ed7dc_4_k_cu_46c511d9_2124454cuda3std6ranges3__45__cpo4swapE,@object
	.size		_ZN41_INTERNAL_0d5ed7dc_4_k_cu_46c511d9_2124454cuda3std6ranges3__45__cpo4swapE,(_ZN41_INTERNAL_0d5ed7dc_4_k_cu_46c511d9_2124456thrust24THRUST_300001_SM_1000_NS8cuda_cub10par_nosyncE - _ZN41_INTERNAL_0d5ed7dc_4_k_cu_46c511d9_2124454cuda3std6ranges3__45__cpo4swapE)
_ZN41_INTERNAL_0d5ed7dc_4_k_cu_46c511d9_2124454cuda3std6ranges3__45__cpo4swapE:
	.zero		1
	.type		_ZN41_INTERNAL_0d5ed7dc_4_k_cu_46c511d9_2124456thrust24THRUST_300001_SM_1000_NS8cuda_cub10par_nosyncE,@object
	.size		_ZN41_INTERNAL_0d5ed7dc_4_k_cu_46c511d9_2124456thrust24THRUST_300001_SM_1000_NS8cuda_cub10par_nosyncE,(_ZN41_INTERNAL_0d5ed7dc_4_k_cu_46c511d9_2124456thrust24THRUST_300001_SM_1000_NS12placeholders2_9E - _ZN41_INTERNAL_0d5ed7dc_4_k_cu_46c511d9_2124456thrust24THRUST_300001_SM_1000_NS8cuda_cub10par_nosyncE)
_ZN41_INTERNAL_0d5ed7dc_4_k_cu_46c511d9_2124456thrust24THRUST_300001_SM_1000_NS8cuda_cub10par_nosyncE:
	.zero		1
	.type		_ZN41_INTERNAL_0d5ed7dc_4_k_cu_46c511d9_2124456thrust24THRUST_300001_SM_1000_NS12placeholders2_9E,@object
	.size		_ZN41_INTERNAL_0d5ed7dc_4_k_cu_46c511d9_2124456thrust24THRUST_300001_SM_1000_NS12placeholders2_9E,(_ZN41_INTERNAL_0d5ed7dc_4_k_cu_46c511d9_2124454cuda3std3__443_GLOBAL__N__0d5ed7dc_4_k_cu_46c511d9_2124456ignoreE - _ZN41_INTERNAL_0d5ed7dc_4_k_cu_46c511d9_2124456thrust24THRUST_300001_SM_1000_NS12placeholders2_9E)
_ZN41_INTERNAL_0d5ed7dc_4_k_cu_46c511d9_2124456thrust24THRUST_300001_SM_1000_NS12placeholders2_9E:
	.zero		1
	.type		_ZN41_INTERNAL_0d5ed7dc_4_k_cu_46c511d9_2124454cuda3std3__443_GLOBAL__N__0d5ed7dc_4_k_cu_46c511d9_2124456ignoreE,@object
	.size		_ZN41_INTERNAL_0d5ed7dc_4_k_cu_46c511d9_2124454cuda3std3__443_GLOBAL__N__0d5ed7dc_4_k_cu_46c511d9_2124456ignoreE,(_ZN41_INTERNAL_0d5ed7dc_4_k_cu_46c511d9_2124454cuda3std6ranges3__45__cpo4dataE - _ZN41_INTERNAL_0d5ed7dc_4_k_cu_46c511d9_2124454cuda3std3__443_GLOBAL__N__0d5ed7dc_4_k_cu_46c511d9_2124456ignoreE)
_ZN41_INTERNAL_0d5ed7dc_4_k_cu_46c511d9_2124454cuda3std3__443_GLOBAL__N__0d5ed7dc_4_k_cu_46c511d9_2124456ignoreE:
	.zero		1
	.type		_ZN41_INTERNAL_0d5ed7dc_4_k_cu_46c511d9_2124454cuda3std6ranges3__45__cpo4dataE,@object
	.size		_ZN41_INTERNAL_0d5ed7dc_4_k_cu_46c511d9_2124454cuda3std6ranges3__45__cpo4dataE,(_ZN41_INTERNAL_0d5ed7dc_4_k_cu_46c511d9_2124456thrust24THRUST_300001_SM_1000_NS12placeholders2_1E - _ZN41_INTERNAL_0d5ed7dc_4_k_cu_46c511d9_2124454cuda3std6ranges3__45__cpo4dataE)
_ZN41_INTERNAL_0d5ed7dc_4_k_cu_46c511d9_2124454cuda3std6ranges3__45__cpo4dataE:
	.zero		1
	.type		_ZN41_INTERNAL_0d5ed7dc_4_k_cu_46c511d9_2124456thrust24THRUST_300001_SM_1000_NS12placeholders2_1E,@object
	.size		_ZN41_INTERNAL_0d5ed7dc_4_k_cu_46c511d9_2124456thrust24THRUST_300001_SM_1000_NS12placeholders2_1E,(_ZN41_INTERNAL_0d5ed7dc_4_k_cu_46c511d9_2124454cuda3std3__45__cpo5beginE - _ZN41_INTERNAL_0d5ed7dc_4_k_cu_46c511d9_2124456thrust24THRUST_300001_SM_1000_NS12placeholders2_1E)
_ZN41_INTERNAL_0d5ed7dc_4_k_cu_46c511d9_2124456thrust24THRUST_300001_SM_1000_NS12placeholders2_1E:
	.zero		1
	.type		_ZN41_INTERNAL_0d5ed7dc_4_k_cu_46c511d9_2124454cuda3std3__45__cpo5beginE,@object
	.size		_ZN41_INTERNAL_0d5ed7dc_4_k_cu_46c511d9_2124454cuda3std3__45__cpo5beginE,(_ZN41_INTERNAL_0d5ed7dc_4_k_cu_46c511d9_2124454cuda3std6ranges3__45__cpo5beginE - _ZN41_INTERNAL_0d5ed7dc_4_k_cu_46c511d9_2124454cuda3std3__45__cpo5beginE)
_ZN41_INTERNAL_0d5ed7dc_4_k_cu_46c511d9_2124454cuda3std3__45__cpo5beginE:
	.zero		1
	.type		_ZN41_INTERNAL_0d5ed7dc_4_k_cu_46c511d9_2124454cuda3std6ranges3__45__cpo5beginE,@object
	.size		_ZN41_INTERNAL_0d5ed7dc_4_k_cu_46c511d9_2124454cuda3std6ranges3__45__cpo5beginE,(_ZN41_INTERNAL_0d5ed7dc_4_k_cu_46c511d9_2124456thrust24THRUST_300001_SM_1000_NS12placeholders2_5E - _ZN41_INTERNAL_0d5ed7dc_4_k_cu_46c511d9_2124454cuda3std6ranges3__45__cpo5beginE)
_ZN41_INTERNAL_0d5ed7dc_4_k_cu_46c511d9_2124454cuda3std6ranges3__45__cpo5beginE:
	.zero		1
	.type		_ZN41_INTERNAL_0d5ed7dc_4_k_cu_46c511d9_2124456thrust24THRUST_300001_SM_1000_NS12placeholders2_5E,@object
	.size		_ZN41_INTERNAL_0d5ed7dc_4_k_cu_46c511d9_2124456thrust24THRUST_300001_SM_1000_NS12placeholders2_5E,(_ZN41_INTERNAL_0d5ed7dc_4_k_cu_46c511d9_2124454cuda3std3__45__cpo6rbeginE - _ZN41_INTERNAL_0d5ed7dc_4_k_cu_46c511d9_2124456thrust24THRUST_300001_SM_1000_NS12placeholders2_5E)
_ZN41_INTERNAL_0d5ed7dc_4_k_cu_46c511d9_2124456thrust24THRUST_300001_SM_1000_NS12placeholders2_5E:
	.zero		1
	.type		_ZN41_INTERNAL_0d5ed7dc_4_k_cu_46c511d9_2124454cuda3std3__45__cpo6rbeginE,@object
	.size		_ZN41_INTERNAL_0d5ed7dc_4_k_cu_46c511d9_2124454cuda3std3__45__cpo6rbeginE,(_ZN41_INTERNAL_0d5ed7dc_4_k_cu_46c511d9_2124454cuda3std6ranges3__45__cpo7advanceE - _ZN41_INTERNAL_0d5ed7dc_4_k_cu_46c511d9_2124454cuda3std3__45__cpo6rbeginE)
_ZN41_INTERNAL_0d5ed7dc_4_k_cu_46c511d9_2124454cuda3std3__45__cpo6rbeginE:
	.zero		1
	.type		_ZN41_INTERNAL_0d5ed7dc_4_k_cu_46c511d9_2124454cuda3std6ranges3__45__cpo7advanceE,@object
	.size		_ZN41_INTERNAL_0d5ed7dc_4_k_cu_46c511d9_2124454cuda3std6ranges3__45__cpo7advanceE,(_ZN41_INTERNAL_0d5ed7dc_4_k_cu_46c511d9_2124454cuda3std3__47nulloptE - _ZN41_INTERNAL_0d5ed7dc_4_k_cu_46c511d9_2124454cuda3std6ranges3__45__cpo7advanceE)
_ZN41_INTERNAL_0d5ed7dc_4_k_cu_46c511d9_2124454cuda3std6ranges3__45__cpo7advanceE:
	.zero		1
	.type		_ZN41_INTERNAL_0d5ed7dc_4_k_cu_46c511d9_2124454cuda3std3__47nulloptE,@object
	.size		_ZN41_INTERNAL_0d5ed7dc_4_k_cu_46c511d9_2124454cuda3std3__47nulloptE,(_ZN41_INTERNAL_0d5ed7dc_4_k_cu_46c511d9_2124454cuda3std6ranges3__45__cpo8distanceE - _ZN41_INTERNAL_0d5ed7dc_4_k_cu_46c511d9_2124454cuda3std3__47nulloptE)
_ZN41_INTERNAL_0d5ed7dc_4_k_cu_46c511d9_2124454cuda3std3__47nulloptE:
	.zero		1
	.type		_ZN41_INTERNAL_0d5ed7dc_4_k_cu_46c511d9_2124454cuda3std6ranges3__45__cpo8distanceE,@object
	.size		_ZN41_INTERNAL_0d5ed7dc_4_k_cu_46c511d9_2124454cuda3std6ranges3__45__cpo8distanceE,(_ZN41_INTERNAL_0d5ed7dc_4_k_cu_46c511d9_2124456thrust24THRUST_300001_SM_1000_NS12placeholders3_10E - _ZN41_INTERNAL_0d5ed7dc_4_k_cu_46c511d9_2124454cuda3std6ranges3__45__cpo8distanceE)
_ZN41_INTERNAL_0d5ed7dc_4_k_cu_46c511d9_2124454cuda3std6ranges3__45__cpo8distanceE:
	.zero		1
	.type		_ZN41_INTERNAL_0d5ed7dc_4_k_cu_46c511d9_2124456thrust24THRUST_300001_SM_1000_NS12placeholders3_10E,@object
	.size		_ZN41_INTERNAL_0d5ed7dc_4_k_cu_46c511d9_2124456thrust24THRUST_300001_SM_1000_NS12placeholders3_10E,(_ZN41_INTERNAL_0d5ed7dc_4_k_cu_46c511d9_2124454cuda3std3__419piecewise_constructE - _ZN41_INTERNAL_0d5ed7dc_4_k_cu_46c511d9_2124456thrust24THRUST_300001_SM_1000_NS12placeholders3_10E)
_ZN41_INTERNAL_0d5ed7dc_4_k_cu_46c511d9_2124456thrust24THRUST_300001_SM_1000_NS12placeholders3_10E:
	.zero		1
	.type		_ZN41_INTERNAL_0d5ed7dc_4_k_cu_46c511d9_2124454cuda3std3__419piecewise_constructE,@object
	.size		_ZN41_INTERNAL_0d5ed7dc_4_k_cu_46c511d9_2124454cuda3std3__419piecewise_constructE,(_ZN41_INTERNAL_0d5ed7dc_4_k_cu_46c511d9_2124454cuda3std6ranges3__45__cpo5cdataE - _ZN41_INTERNAL_0d5ed7dc_4_k_cu_46c511d9_2124454cuda3std3__419piecewise_constructE)
_ZN41_INTERNAL_0d5ed7dc_4_k_cu_46c511d9_2124454cuda3std3__419piecewise_constructE:
	.zero		1
	.type		_ZN41_INTERNAL_0d5ed7dc_4_k_cu_46c511d9_2124454cuda3std6ranges3__45__cpo5cdataE,@object
	.size		_ZN41_INTERNAL_0d5ed7dc_4_k_cu_46c511d9_2124454cuda3std6ranges3__45__cpo5cdataE,(_ZN41_INTERNAL_0d5ed7dc_4_k_cu_46c511d9_2124456thrust24THRUST_300001_SM_1000_NS12placeholders2_2E - _ZN41_INTERNAL_0d5ed7dc_4_k_cu_46c511d9_2124454cuda3std6ranges3__45__cpo5cdataE)
_ZN41_INTERNAL_0d5ed7dc_4_k_cu_46c511d9_2124454cuda3std6ranges3__45__cpo5cdataE:
	.zero		1
	.type		_ZN41_INTERNAL_0d5ed7dc_4_k_cu_46c511d9_2124456thrust24THRUST_300001_SM_1000_NS12placeholders2_2E,@object
	.size		_ZN41_INTERNAL_0d5ed7dc_4_k_cu_46c511d9_2124456thrust24THRUST_300001_SM_1000_NS12placeholders2_2E,(_ZN41_INTERNAL_0d5ed7dc_4_k_cu_46c511d9_2124454cuda3std3__45__cpo3endE - _ZN41_INTERNAL_0d5ed7dc_4_k_cu_46c511d9_2124456thrust24THRUST_300001_SM_1000_NS12placeholders2_2E)
_ZN41_INTERNAL_0d5ed7dc_4_k_cu_46c511d9_2124456thrust24THRUST_300001_SM_1000_NS12placeholders2_2E:
	.zero		1
	.type		_ZN41_INTERNAL_0d5ed7dc_4_k_cu_46c511d9_2124454cuda3std3__45__cpo3endE,@object
	.size		_ZN41_INTERNAL_0d5ed7dc_4_k_cu_46c511d9_2124454cuda3std3__45__cpo3endE,(_ZN41_INTERNAL_0d5ed7dc_4_k_cu_46c511d9_2124454cuda3std6ranges3__45__cpo3endE - _ZN41_INTERNAL_0d5ed7dc_4_k_cu_46c511d9_2124454cuda3std3__45__cpo3endE)
_ZN41_INTERNAL_0d5ed7dc_4_k_cu_46c511d9_2124454cuda3std3__45__cpo3endE:
	.zero		1
	.type		_ZN41_INTERNAL_0d5ed7dc_4_k_cu_46c511d9_2124454cuda3std6ranges3__45__cpo3endE,@object
	.size		_ZN41_INTERNAL_0d5ed7dc_4_k_cu_46c511d9_2124454cuda3std6ranges3__45__cpo3endE,(_ZN41_INTERNAL_0d5ed7dc_4_k_cu_46c511d9_2124456thrust24THRUST_300001_SM_1000_NS12placeholders2_6E - _ZN41_INTERNAL_0d5ed7dc_4_k_cu_46c511d9_2124454cuda3std6ranges3__45__cpo3endE)
_ZN41_INTERNAL_0d5ed7dc_4_k_cu_46c511d9_2124454cuda3std6ranges3__45__cpo3endE:
	.zero		1
	.type		_ZN41_INTERNAL_0d5ed7dc_4_k_cu_46c511d9_2124456thrust24THRUST_300001_SM_1000_NS12placeholders2_6E,@object
	.size		_ZN41_INTERNAL_0d5ed7dc_4_k_cu_46c511d9_2124456thrust24THRUST_300001_SM_1000_NS12placeholders2_6E,(_ZN41_INTERNAL_0d5ed7dc_4_k_cu_46c511d9_2124454cuda3std3__45__cpo4rendE - _ZN41_INTERNAL_0d5ed7dc_4_k_cu_46c511d9_2124456thrust24THRUST_300001_SM_1000_NS12placeholders2_6E)
_ZN41_INTERNAL_0d5ed7dc_4_k_cu_46c511d9_2124456thrust24THRUST_300001_SM_1000_NS12placeholders2_6E:
	.zero		1
	.type		_ZN41_INTERNAL_0d5ed7dc_4_k_cu_46c511d9_2124454cuda3std3__45__cpo4rendE,@object
	.size		_ZN41_INTERNAL_0d5ed7dc_4_k_cu_46c511d9_2124454cuda3std3__45__cpo4rendE,(_ZN41_INTERNAL_0d5ed7dc_4_k_cu_46c511d9_2124454cuda3std6ranges3__45__cpo9iter_swapE - _ZN41_INTERNAL_0d5ed7dc_4_k_cu_46c511d9_2124454cuda3std3__45__cpo4rendE)
_ZN41_INTERNAL_0d5ed7dc_4_k_cu_46c511d9_2124454cuda3std3__45__cpo4rendE:
	.zero		1
	.type		_ZN41_INTERNAL_0d5ed7dc_4_k_cu_46c511d9_2124454cuda3std6ranges3__45__cpo9iter_swapE,@object
	.size		_ZN41_INTERNAL_0d5ed7dc_4_k_cu_46c511d9_2124454cuda3std6ranges3__45__cpo9iter_swapE,(_ZN41_INTERNAL_0d5ed7dc_4_k_cu_46c511d9_2124454cuda3std3__48unexpectE - _ZN41_INTERNAL_0d5ed7dc_4_k_cu_46c511d9_2124454cuda3std6ranges3__45__cpo9iter_swapE)
_ZN41_INTERNAL_0d5ed7dc_4_k_cu_46c511d9_2124454cuda3std6ranges3__45__cpo9iter_swapE:
	.zero		1
	.type		_ZN41_INTERNAL_0d5ed7dc_4_k_cu_46c511d9_2124454cuda3std3__48unexpectE,@object
	.size		_ZN41_INTERNAL_0d5ed7dc_4_k_cu_46c511d9_2124454cuda3std3__48unexpectE,(_ZN41_INTERNAL_0d5ed7dc_4_k_cu_46c511d9_2124456thrust24THRUST_300001_SM_1000_NS8cuda_cub3parE - _ZN41_INTERNAL_0d5ed7dc_4_k_cu_46c511d9_2124454cuda3std3__48unexpectE)
_ZN41_INTERNAL_0d5ed7dc_4_k_cu_46c511d9_2124454cuda3std3__48unexpectE:
	.zero		1
	.type		_ZN41_INTERNAL_0d5ed7dc_4_k_cu_46c511d9_2124456thrust24THRUST_300001_SM_1000_NS8cuda_cub3parE,@object
	.size		_ZN41_INTERNAL_0d5ed7dc_4_k_cu_46c511d9_2124456thrust24THRUST_300001_SM_1000_NS8cuda_cub3parE,(_ZN41_INTERNAL_0d5ed7dc_4_k_cu_46c511d9_2124456thrust24THRUST_300001_SM_1000_NS12placeholders2_4E - _ZN41_INTERNAL_0d5ed7dc_4_k_cu_46c511d9_2124456thrust24THRUST_300001_SM_1000_NS8cuda_cub3parE)
_ZN41_INTERNAL_0d5ed7dc_4_k_cu_46c511d9_2124456thrust24THRUST_300001_SM_1000_NS8cuda_cub3parE:
	.zero		1
	.type		_ZN41_INTERNAL_0d5ed7dc_4_k_cu_46c511d9_2124456thrust24THRUST_300001_SM_1000_NS12placeholders2_4E,@object
	.size		_ZN41_INTERNAL_0d5ed7dc_4_k_cu_46c511d9_2124456thrust24THRUST_300001_SM_1000_NS12placeholders2_4E,(_ZN41_INTERNAL_0d5ed7dc_4_k_cu_46c511d9_2124454cuda3std3__45__cpo4cendE - _ZN41_INTERNAL_0d5ed7dc_4_k_cu_46c511d9_2124456thrust24THRUST_300001_SM_1000_NS12placeholders2_4E)
_ZN41_INTERNAL_0d5ed7dc_4_k_cu_46c511d9_2124456thrust24THRUST_300001_SM_1000_NS12placeholders2_4E:
	.zero		1
	.type		_ZN41_INTERNAL_0d5ed7dc_4_k_cu_46c511d9_2124454cuda3std3__45__cpo4cendE,@object
	.size		_ZN41_INTERNAL_0d5ed7dc_4_k_cu_46c511d9_2124454cuda3std3__45__cpo4cendE,(_ZN41_INTERNAL_0d5ed7dc_4_k_cu_46c511d9_2124454cuda3std6ranges3__45__cpo4cendE - _ZN41_INTERNAL_0d5ed7dc_4_k_cu_46c511d9_2124454cuda3std3__45__cpo4cendE)
_ZN41_INTERNAL_0d5ed7dc_4_k_cu_46c511d9_2124454cuda3std3__45__cpo4cendE:
	.zero		1
	.type		_ZN41_INTERNAL_0d5ed7dc_4_k_cu_46c511d9_2124454cuda3std6ranges3__45__cpo4cendE,@object
	.size		_ZN41_INTERNAL_0d5ed7dc_4_k_cu_46c511d9_2124454cuda3std6ranges3__45__cpo4cendE,(_ZN41_INTERNAL_0d5ed7dc_4_k_cu_46c511d9_2124454cuda3std3__420unreachable_sentinelE - _ZN41_INTERNAL_0d5ed7dc_4_k_cu_46c511d9_2124454cuda3std6ranges3__45__cpo4cendE)
_ZN41_INTERNAL_0d5ed7dc_4_k_cu_46c511d9_2124454cuda3std6ranges3__45__cpo4cendE:
	.zero		1
	.type		_ZN41_INTERNAL_0d5ed7dc_4_k_cu_46c511d9_2124454cuda3std3__420unreachable_sentinelE,@object
	.size		_ZN41_INTERNAL_0d5ed7dc_4_k_cu_46c511d9_2124454cuda3std3__420unreachable_sentinelE,(_ZN41_INTERNAL_0d5ed7dc_4_k_cu_46c511d9_2124454cuda3std6ranges3__45__cpo5ssizeE - _ZN41_INTERNAL_0d5ed7dc_4_k_cu_46c511d9_2124454cuda3std3__420unreachable_sentinelE)
_ZN41_INTERNAL_0d5ed7dc_4_k_cu_46c511d9_2124454cuda3std3__420unreachable_sentinelE:
	.zero		1
	.type		_ZN41_INTERNAL_0d5ed7dc_4_k_cu_46c511d9_2124454cuda3std6ranges3__45__cpo5ssizeE,@object
	.size		_ZN41_INTERNAL_0d5ed7dc_4_k_cu_46c511d9_2124454cuda3std6ranges3__45__cpo5ssizeE,(_ZN41_INTERNAL_0d5ed7dc_4_k_cu_46c511d9_2124456thrust24THRUST_300001_SM_1000_NS12placeholders2_8E - _ZN41_INTERNAL_0d5ed7dc_4_k_cu_46c511d9_2124454cuda3std6ranges3__45__cpo5ssizeE)
_ZN41_INTERNAL_0d5ed7dc_4_k_cu_46c511d9_2124454cuda3std6ranges3__45__cpo5ssizeE:
	.zero		1
	.type		_ZN41_INTERNAL_0d5ed7dc_4_k_cu_46c511d9_2124456thrust24THRUST_300001_SM_1000_NS12placeholders2_8E,@object
	.size		_ZN41_INTERNAL_0d5ed7dc_4_k_cu_46c511d9_2124456thrust24THRUST_300001_SM_1000_NS12placeholders2_8E,(_ZN41_INTERNAL_0d5ed7dc_4_k_cu_46c511d9_2124454cuda3std3__45__cpo5crendE - _ZN41_INTERNAL_0d5ed7dc_4_k_cu_46c511d9_2124456thrust24THRUST_300001_SM_1000_NS12placeholders2_8E)
_ZN41_INTERNAL_0d5ed7dc_4_k_cu_46c511d9_2124456thrust24THRUST_300001_SM_1000_NS12placeholders2_8E:
	.zero		1
	.type		_ZN41_INTERNAL_0d5ed7dc_4_k_cu_46c511d9_2124454cuda3std3__45__cpo5crendE,@object
	.size		_ZN41_INTERNAL_0d5ed7dc_4_k_cu_46c511d9_2124454cuda3std3__45__cpo5crendE,(_ZN41_INTERNAL_0d5ed7dc_4_k_cu_46c511d9_2124454cuda3std6ranges3__45__cpo4prevE - _ZN41_INTERNAL_0d5ed7dc_4_k_cu_46c511d9_2124454cuda3std3__45__cpo5crendE)
_ZN41_INTERNAL_0d5ed7dc_4_k_cu_46c511d9_2124454cuda3std3__45__cpo5crendE:
	.zero		1
	.type		_ZN41_INTERNAL_0d5ed7dc_4_k_cu_46c511d9_2124454cuda3std6ranges3__45__cpo4prevE,@object
	.size		_ZN41_INTERNAL_0d5ed7dc_4_k_cu_46c511d9_2124454cuda3std6ranges3__45__cpo4prevE,(_ZN41_INTERNAL_0d5ed7dc_4_k_cu_46c511d9_2124454cuda3std6ranges3__45__cpo9iter_moveE - _ZN41_INTERNAL_0d5ed7dc_4_k_cu_46c511d9_2124454cuda3std6ranges3__45__cpo4prevE)
_ZN41_INTERNAL_0d5ed7dc_4_k_cu_46c511d9_2124454cuda3std6ranges3__45__cpo4prevE:
	.zero		1
	.type		_ZN41_INTERNAL_0d5ed7dc_4_k_cu_46c511d9_2124454cuda3std6ranges3__45__cpo9iter_moveE,@object
	.size		_ZN41_INTERNAL_0d5ed7dc_4_k_cu_46c511d9_2124454cuda3std6ranges3__45__cpo9iter_moveE,(_ZN41_INTERNAL_0d5ed7dc_4_k_cu_46c511d9_2124456thrust24THRUST_300001_SM_1000_NS6system6detail10sequential3seqE - _ZN41_INTERNAL_0d5ed7dc_4_k_cu_46c511d9_2124454cuda3std6ranges3__45__cpo9iter_moveE)
_ZN41_INTERNAL_0d5ed7dc_4_k_cu_46c511d9_2124454cuda3std6ranges3__45__cpo9iter_moveE:
	.zero		1
	.type		_ZN41_INTERNAL_0d5ed7dc_4_k_cu_46c511d9_2124456thrust24THRUST_300001_SM_1000_NS6system6detail10sequential3seqE,@object
	.size		_ZN41_INTERNAL_0d5ed7dc_4_k_cu_46c511d9_2124456thrust24THRUST_300001_SM_1000_NS6system6detail10sequential3seqE,(.L_31 - _ZN41_INTERNAL_0d5ed7dc_4_k_cu_46c511d9_2124456thrust24THRUST_300001_SM_1000_NS6system6detail10sequential3seqE)
_ZN41_INTERNAL_0d5ed7dc_4_k_cu_46c511d9_2124456thrust24THRUST_300001_SM_1000_NS6system6detail10sequential3seqE:
	.zero		1
.L_31:


//--------------------- .nv.constant0._ZN3cub18CUB_300001_SM_10006detail11EmptyKernelIvEEvv --------------------------
	.section	.nv.constant0._ZN3cub18CUB_300001_SM_10006detail11EmptyKernelIvEEvv,"a",@progbits
	.sectionflags	@""
	.align	4
.nv.constant0._ZN3cub18CUB_300001_SM_10006detail11EmptyKernelIvEEvv:
	.zero		896


//--------------------- SYMBOLS --------------------------

	.type		.nv.reservedSmem.offset0,@object
	.size		.nv.reservedSmem.offset0,0x4
